//
// Generated by NVIDIA NVVM Compiler
//
// Compiler Build ID: CL-36424714
// Cuda compilation tools, release 13.0, V13.0.88
// Based on NVVM 20.0.0
//

.version 9.0
.target sm_100
.address_size 64

	// .globl	_Z9propagatePiS_ii

.visible .entry _Z9propagatePiS_ii(
	.param .u64 .ptr .align 1 _Z9propagatePiS_ii_param_0,
	.param .u64 .ptr .align 1 _Z9propagatePiS_ii_param_1,
	.param .u32 _Z9propagatePiS_ii_param_2,
	.param .u32 _Z9propagatePiS_ii_param_3
)
{
	.reg .pred 	%p<17>;
	.reg .b32 	%r<30>;
	.reg .b64 	%rd<13>;

	ld.param.u64 	%rd4, [_Z9propagatePiS_ii_param_0];
	ld.param.u64 	%rd5, [_Z9propagatePiS_ii_param_1];
	ld.param.u32 	%r5, [_Z9propagatePiS_ii_param_2];
	ld.param.u32 	%r4, [_Z9propagatePiS_ii_param_3];
	cvta.to.global.u64 	%rd6, %rd5;
	cvta.to.global.u64 	%rd1, %rd4;
	mov.u32 	%r1, %ctaid.x;
	mul.wide.u32 	%rd7, %r1, 4;
	add.s64 	%rd2, %rd1, %rd7;
	ld.global.u32 	%r2, [%rd2];
	add.s64 	%rd3, %rd6, %rd7;
	st.global.u32 	[%rd3], %r2;
	div.s32 	%r6, %r1, %r4;
	mul.lo.s32 	%r7, %r6, %r4;
	sub.s32 	%r8, %r1, %r7;
	setp.lt.s32 	%p1, %r6, 1;
	setp.eq.s32 	%p2, %r8, 0;
	or.pred  	%p3, %p1, %p2;
	add.s32 	%r9, %r5, -1;
	setp.ge.s32 	%p4, %r6, %r9;
	or.pred  	%p5, %p4, %p3;
	add.s32 	%r10, %r4, -1;
	setp.ge.s32 	%p6, %r8, %r10;
	or.pred  	%p7, %p6, %p5;
	@%p7 bra 	$L__BB0_7;
	not.b32 	%r11, %r4;
	add.s32 	%r12, %r1, %r11;
	mul.wide.s32 	%rd8, %r12, 4;
	add.s64 	%rd9, %rd1, %rd8;
	ld.global.u32 	%r13, [%rd9];
	ld.global.u32 	%r14, [%rd9+4];
	add.s32 	%r15, %r14, %r13;
	ld.global.u32 	%r16, [%rd9+8];
	add.s32 	%r17, %r15, %r16;
	mul.wide.s32 	%rd10, %r4, 4;
	add.s64 	%rd11, %rd9, %rd10;
	add.s64 	%rd12, %rd10, %rd11;
	ld.global.u32 	%r18, [%rd11];
	add.s32 	%r19, %r17, %r18;
	ld.global.u32 	%r20, [%rd2+4];
	add.s32 	%r21, %r19, %r20;
	ld.global.u32 	%r22, [%rd12];
	add.s32 	%r23, %r21, %r22;
	ld.global.u32 	%r24, [%rd12+4];
	add.s32 	%r25, %r23, %r24;
	ld.global.u32 	%r26, [%rd12+8];
	add.s32 	%r3, %r25, %r26;
	setp.ne.s32 	%p8, %r2, 0;
	setp.ne.s32 	%p9, %r3, 3;
	or.pred  	%p10, %p8, %p9;
	@%p10 bra 	$L__BB0_3;
	mov.b32 	%r29, 1;
	st.global.u32 	[%rd3], %r29;
	bra.uni 	$L__BB0_7;
$L__BB0_3:
	setp.ne.s32 	%p11, %r2, 1;
	setp.gt.s32 	%p12, %r3, 1;
	or.pred  	%p13, %p12, %p11;
	@%p13 bra 	$L__BB0_5;
	mov.b32 	%r28, 0;
	st.global.u32 	[%rd3], %r28;
	bra.uni 	$L__BB0_7;
$L__BB0_5:
	setp.ne.s32 	%p14, %r2, 1;
	setp.lt.s32 	%p15, %r3, 4;
	or.pred  	%p16, %p15, %p14;
	@%p16 bra 	$L__BB0_7;
	mov.b32 	%r27, 0;
	st.global.u32 	[%rd3], %r27;
$L__BB0_7:
	ret;

}
	// .globl	_Z6updatePiS_
.visible .entry _Z6updatePiS_(
	.param .u64 .ptr .align 1 _Z6updatePiS__param_0,
	.param .u64 .ptr .align 1 _Z6updatePiS__param_1
)
{
	.reg .b32 	%r<3>;
	.reg .b64 	%rd<8>;

	ld.param.u64 	%rd1, [_Z6updatePiS__param_0];
	ld.param.u64 	%rd2, [_Z6updatePiS__param_1];
	cvta.to.global.u64 	%rd3, %rd1;
	cvta.to.global.u64 	%rd4, %rd2;
	mov.u32 	%r1, %ctaid.x;
	mul.wide.u32 	%rd5, %r1, 4;
	add.s64 	%rd6, %rd4, %rd5;
	ld.global.u32 	%r2, [%rd6];
	add.s64 	%rd7, %rd3, %rd5;
	st.global.u32 	[%rd7], %r2;
	ret;

}


// ===== COMPILED SASS (sm_100) =====

	.target	sm_100

	.elftype	@"ET_EXEC"


//--------------------- .note.nv.tkinfo           --------------------------
	.section	.note.nv.tkinfo,"",@"SHT_NOTE"
	.sectionflags	@"SHF_NOTE_NV_TKINFO"
	.tkinfo
        /*0018*/ 	.word	0x00000002
        /*0030*/ 	.string	""
        /*0030*/ 	.string	"ptxas"
        /*0030*/ 	.string	"Cuda compilation tools, release 13.0, V13.0.88"
        /*0030*/ 	.string	"Build cuda_13.0.r13.0/compiler.36424714_0"
        /*0030*/ 	.string	"-arch sm_100 -m 64 "



//--------------------- .note.nv.cuinfo           --------------------------
	.section	.note.nv.cuinfo,"",@"SHT_NOTE"
	.sectionflags	@"SHF_NOTE_NV_CUINFO"
        /*0018*/ 	.short	0x0002
        /*001a*/ 	.short	0x0064
        /*001c*/ 	.short	0x0082
	.zero		2


//--------------------- .nv.info                  --------------------------
	.section	.nv.info,"",@"SHT_CUDA_INFO"
	.align	4


	//----- nvinfo : EIATTR_REGCOUNT
	.align		4
        /*0000*/ 	.byte	0x04, 0x2f
        /*0002*/ 	.short	(.L_1 - .L_0)
	.align		4
.L_0:
        /*0004*/ 	.word	index@(_Z9propagatePiS_ii)
        /*0008*/ 	.word	0x00000014


	//----- nvinfo : EIATTR_FRAME_SIZE
	.align		4
.L_1:
        /*000c*/ 	.byte	0x04, 0x11
        /*000e*/ 	.short	(.L_3 - .L_2)
	.align		4
.L_2:
        /*0010*/ 	.word	index@(_Z9propagatePiS_ii)
        /*0014*/ 	.word	0x00000000


	//----- nvinfo : EIATTR_REGCOUNT
	.align		4
.L_3:
        /*0018*/ 	.byte	0x04, 0x2f
        /*001a*/ 	.short	(.L_5 - .L_4)
	.align		4
.L_4:
        /*001c*/ 	.word	index@(_Z6updatePiS_)
        /*0020*/ 	.word	0x0000000a


	//----- nvinfo : EIATTR_FRAME_SIZE
	.align		4
.L_5:
        /*0024*/ 	.byte	0x04, 0x11
        /*0026*/ 	.short	(.L_7 - .L_6)
	.align		4
.L_6:
        /*0028*/ 	.word	index@(_Z6updatePiS_)
        /*002c*/ 	.word	0x00000000


	//----- nvinfo : EIATTR_MIN_STACK_SIZE
	.align		4
.L_7:
        /*0030*/ 	.byte	0x04, 0x12
        /*0032*/ 	.short	(.L_9 - .L_8)
	.align		4
.L_8:
        /*0034*/ 	.word	index@(_Z6updatePiS_)
        /*0038*/ 	.word	0x00000000


	//----- nvinfo : EIATTR_MIN_STACK_SIZE
	.align		4
.L_9:
        /*003c*/ 	.byte	0x04, 0x12
        /*003e*/ 	.short	(.L_11 - .L_10)
	.align		4
.L_10:
        /*0040*/ 	.word	index@(_Z9propagatePiS_ii)
        /*0044*/ 	.word	0x00000000
.L_11:


//--------------------- .nv.compat                --------------------------
	.section	.nv.compat,"",@"SHT_CUDA_COMPAT_INFO"
	.align	4
        /*0000*/ 	.byte	0x02, 0x09, 0x00, 0x00, 0x02, 0x02, 0x01, 0x00, 0x02, 0x05, 0x05, 0x00, 0x03, 0x07, 0x01, 0x01
        /*0010*/ 	.byte	0x02, 0x03, 0x00, 0x00, 0x02, 0x06, 0x01, 0x00, 0x04, 0x0b, 0x08, 0x00, 0x09, 0x00, 0x00, 0x00
        /*0020*/ 	.byte	0x00, 0x00, 0x00, 0x00


//--------------------- .nv.info._Z6updatePiS_    --------------------------
	.section	.nv.info._Z6updatePiS_,"",@"SHT_CUDA_INFO"
	.sectionflags	@""
	.align	4


	//----- nvinfo : EIATTR_CUDA_API_VERSION
	.align		4
        /*0000*/ 	.byte	0x04, 0x37
        /*0002*/ 	.short	(.L_13 - .L_12)
.L_12:
        /*0004*/ 	.word	0x00000082


	//----- nvinfo : EIATTR_KPARAM_INFO
	.align		4
.L_13:
        /*0008*/ 	.byte	0x04, 0x17
        /*000a*/ 	.short	(.L_15 - .L_14)
.L_14:
        /*000c*/ 	.word	0x00000000
        /*0010*/ 	.short	0x0001
        /*0012*/ 	.short	0x0008
        /*0014*/ 	.byte	0x00, 0xf5, 0x21, 0x00


	//----- nvinfo : EIATTR_KPARAM_INFO
	.align		4
.L_15:
        /*0018*/ 	.byte	0x04, 0x17
        /*001a*/ 	.short	(.L_17 - .L_16)
.L_16:
        /*001c*/ 	.word	0x00000000
        /*0020*/ 	.short	0x0000
        /*0022*/ 	.short	0x0000
        /*0024*/ 	.byte	0x00, 0xf5, 0x21, 0x00


	//----- nvinfo : EIATTR_SPARSE_MMA_MASK
	.align		4
.L_17:
        /*0028*/ 	.byte	0x03, 0x50
        /*002a*/ 	.short	0x0000


	//----- nvinfo : EIATTR_MAXREG_COUNT
	.align		4
        /*002c*/ 	.byte	0x03, 0x1b
        /*002e*/ 	.short	0x00ff


	//----- nvinfo : EIATTR_MERCURY_ISA_VERSION
	.align		4
        /*0030*/ 	.byte	0x03, 0x5f
        /*0032*/ 	.short	0x0101


	//----- nvinfo : EIATTR_VRC_CTA_INIT_COUNT
	.align		4
        /*0034*/ 	.byte	0x02, 0x4a
	.zero		1
	.zero		1


	//----- nvinfo : EIATTR_EXIT_INSTR_OFFSETS
	.align		4
        /*0038*/ 	.byte	0x04, 0x1c
        /*003a*/ 	.short	(.L_19 - .L_18)


	//   ....[0]....
.L_18:
        /*003c*/ 	.word	0x00000090


	//----- nvinfo : EIATTR_CBANK_PARAM_SIZE
	.align		4
.L_19:
        /*0040*/ 	.byte	0x03, 0x19
        /*0042*/ 	.short	0x0010


	//----- nvinfo : EIATTR_PARAM_CBANK
	.align		4
        /*0044*/ 	.byte	0x04, 0x0a
        /*0046*/ 	.short	(.L_21 - .L_20)
	.align		4
.L_20:
        /*0048*/ 	.word	index@(.nv.constant0._Z6updatePiS_)
        /*004c*/ 	.short	0x0380
        /*004e*/ 	.short	0x0010


	//----- nvinfo : EIATTR_SW_WAR
	.align		4
.L_21:
        /*0050*/ 	.byte	0x04, 0x36
        /*0052*/ 	.short	(.L_23 - .L_22)
.L_22:
        /*0054*/ 	.word	0x00000008
.L_23:


//--------------------- .nv.info._Z9propagatePiS_ii --------------------------
	.section	.nv.info._Z9propagatePiS_ii,"",@"SHT_CUDA_INFO"
	.sectionflags	@""
	.align	4


	//----- nvinfo : EIATTR_CUDA_API_VERSION
	.align		4
        /*0000*/ 	.byte	0x04, 0x37
        /*0002*/ 	.short	(.L_25 - .L_24)
.L_24:
        /*0004*/ 	.word	0x00000082


	//----- nvinfo : EIATTR_KPARAM_INFO
	.align		4
.L_25:
        /*0008*/ 	.byte	0x04, 0x17
        /*000a*/ 	.short	(.L_27 - .L_26)
.L_26:
        /*000c*/ 	.word	0x00000000
        /*0010*/ 	.short	0x0003
        /*0012*/ 	.short	0x0014
        /*0014*/ 	.byte	0x00, 0xf0, 0x11, 0x00


	//----- nvinfo : EIATTR_KPARAM_INFO
	.align		4
.L_27:
        /*0018*/ 	.byte	0x04, 0x17
        /*001a*/ 	.short	(.L_29 - .L_28)
.L_28:
        /*001c*/ 	.word	0x00000000
        /*0020*/ 	.short	0x0002
        /*0022*/ 	.short	0x0010
        /*0024*/ 	.byte	0x00, 0xf0, 0x11, 0x00


	//----- nvinfo : EIATTR_KPARAM_INFO
	.align		4
.L_29:
        /*0028*/ 	.byte	0x04, 0x17
        /*002a*/ 	.short	(.L_31 - .L_30)
.L_30:
        /*002c*/ 	.word	0x00000000
        /*0030*/ 	.short	0x0001
        /*0032*/ 	.short	0x0008
        /*0034*/ 	.byte	0x00, 0xf5, 0x21, 0x00


	//----- nvinfo : EIATTR_KPARAM_INFO
	.align		4
.L_31:
        /*0038*/ 	.byte	0x04, 0x17
        /*003a*/ 	.short	(.L_33 - .L_32)
.L_32:
        /*003c*/ 	.word	0x00000000
        /*0040*/ 	.short	0x0000
        /*0042*/ 	.short	0x0000
        /*0044*/ 	.byte	0x00, 0xf5, 0x21, 0x00


	//----- nvinfo : EIATTR_SPARSE_MMA_MASK
	.align		4
.L_33:
        /*0048*/ 	.byte	0x03, 0x50
        /*004a*/ 	.short	0x0000


	//----- nvinfo : EIATTR_MAXREG_COUNT
	.align		4
        /*004c*/ 	.byte	0x03, 0x1b
        /*004e*/ 	.short	0x00ff


	//----- nvinfo : EIATTR_MERCURY_ISA_VERSION
	.align		4
        /*0050*/ 	.byte	0x03, 0x5f
        /*0052*/ 	.short	0x0101


	//----- nvinfo : EIATTR_VRC_CTA_INIT_COUNT
	.align		4
        /*0054*/ 	.byte	0x02, 0x4a
	.zero		1
	.zero		1


	//----- nvinfo : EIATTR_EXIT_INSTR_OFFSETS
	.align		4
        /*0058*/ 	.byte	0x04, 0x1c
        /*005a*/ 	.short	(.L_35 - .L_34)


	//   ....[0]....
.L_34:
        /*005c*/ 	.word	0x000002b0


	//   ....[1]....
        /*0060*/ 	.word	0x00000400


	//   ....[2]....
        /*0064*/ 	.word	0x00000440


	//   ....[3]....
        /*0068*/ 	.word	0x00000460


	//   ....[4]....
        /*006c*/ 	.word	0x00000480


	//----- nvinfo : EIATTR_CBANK_PARAM_SIZE
	.align		4
.L_35:
        /*0070*/ 	.byte	0x03, 0x19
        /*0072*/ 	.short	0x0018


	//----- nvinfo : EIATTR_PARAM_CBANK
	.align		4
        /*0074*/ 	.byte	0x04, 0x0a
        /*0076*/ 	.short	(.L_37 - .L_36)
	.align		4
.L_36:
        /*0078*/ 	.word	index@(.nv.constant0._Z9propagatePiS_ii)
        /*007c*/ 	.short	0x0380
        /*007e*/ 	.short	0x0018


	//----- nvinfo : EIATTR_SW_WAR
	.align		4
.L_37:
        /*0080*/ 	.byte	0x04, 0x36
        /*0082*/ 	.short	(.L_39 - .L_38)
.L_38:
        /*0084*/ 	.word	0x00000008
.L_39:


//--------------------- .nv.callgraph             --------------------------
	.section	.nv.callgraph,"",@"SHT_CUDA_CALLGRAPH"
	.align	4
	.sectionentsize	8
	.align		4
        /*0000*/ 	.word	0x00000000
	.align		4
        /*0004*/ 	.word	0xffffffff
	.align		4
        /*0008*/ 	.word	0x00000000
	.align		4
        /*000c*/ 	.word	0xfffffffe
	.align		4
        /*0010*/ 	.word	0x00000000
	.align		4
        /*0014*/ 	.word	0xfffffffd
	.align		4
        /*0018*/ 	.word	0x00000000
	.align		4
        /*001c*/ 	.word	0xfffffffc


//--------------------- .text._Z6updatePiS_       --------------------------
	.section	.text._Z6updatePiS_,"ax",@progbits
	.align	128
        .global         _Z6updatePiS_
        .type           _Z6updatePiS_,@function
        .size           _Z6updatePiS_,(.L_x_2 - _Z6updatePiS_)
        .other          _Z6updatePiS_,@"STO_CUDA_ENTRY STV_DEFAULT"
_Z6updatePiS_:
.text._Z6updatePiS_:
[----:B------:R-:W-:Y:S01]  /*0000*/  LDC R1, c[0x0][0x37c] ;  /* 0x0000df00ff017b82 */ /* 0x000fe20000000800 */
[----:B------:R-:W0:Y:S07]  /*0010*/  S2R R7, SR_CTAID.X ;  /* 0x0000000000077919 */ /* 0x000e2e0000002500 */
[----:B------:R-:W0:Y:S01]  /*0020*/  LDC.64 R2, c[0x0][0x388] ;  /* 0x0000e200ff027b82 */ /* 0x000e220000000a00 */
[----:B------:R-:W1:Y:S07]  /*0030*/  LDCU.64 UR4, c[0x0][0x358] ;  /* 0x00006b00ff0477ac */ /* 0x000e6e0008000a00 */
[----:B------:R-:W2:Y:S01]  /*0040*/  LDC.64 R4, c[0x0][0x380] ;  /* 0x0000e000ff047b82 */ /* 0x000ea20000000a00 */
[----:B0-----:R-:W-:-:S06]  /*0050*/  IMAD.WIDE.U32 R2, R7, 0x4, R2 ;  /* 0x0000000407027825 */ /* 0x001fcc00078e0002 */
[----:B-1----:R-:W3:Y:S01]  /*0060*/  LDG.E R3, desc[UR4][R2.64] ;  /* 0x0000000402037981 */ /* 0x002ee2000c1e1900 */
[----:B--2---:R-:W-:-:S05]  /*0070*/  IMAD.WIDE.U32 R4, R7, 0x4, R4 ;  /* 0x0000000407047825 */ /* 0x004fca00078e0004 */
[----:B---3--:R-:W-:Y:S01]  /*0080*/  STG.E desc[UR4][R4.64], R3 ;  /* 0x0000000304007986 */ /* 0x008fe2000c101904 */
[----:B------:R-:W-:Y:S05]  /*0090*/  EXIT ;  /* 0x000000000000794d */ /* 0x000fea0003800000 */
.L_x_0:
[----:B------:R-:W-:-:S00]  /*00a0*/  BRA `(.L_x_0) ;  /* 0xfffffffc00fc7947 */ /* 0x000fc0000383ffff */
[----:B------:R-:W-:-:S00]  /*00b0*/  NOP ;  /* 0x0000000000007918 */ /* 0x000fc00000000000 */
        /* <DEDUP_REMOVED lines=12> */
.L_x_2:


//--------------------- .text._Z9propagatePiS_ii  --------------------------
	.section	.text._Z9propagatePiS_ii,"ax",@progbits
	.align	128
        .global         _Z9propagatePiS_ii
        .type           _Z9propagatePiS_ii,@function
        .size           _Z9propagatePiS_ii,(.L_x_3 - _Z9propagatePiS_ii)
        .other          _Z9propagatePiS_ii,@"STO_CUDA_ENTRY STV_DEFAULT"
_Z9propagatePiS_ii:
.text._Z9propagatePiS_ii:
[----:B------:R-:W-:Y:S01]  /*0000*/  LDC R1, c[0x0][0x37c] ;  /* 0x0000df00ff017b82 */ /* 0x000fe20000000800 */
[----:B------:R-:W0:Y:S07]  /*0010*/  S2R R7, SR_CTAID.X ;  /* 0x0000000000077919 */ /* 0x000e2e0000002500 */
[----:B------:R-:W0:Y:S01]  /*0020*/  LDC.64 R4, c[0x0][0x380] ;  /* 0x0000e000ff047b82 */ /* 0x000e220000000a00 */
[----:B------:R-:W1:Y:S07]  /*0030*/  LDCU.64 UR4, c[0x0][0x358] ;  /* 0x00006b00ff0477ac */ /* 0x000e6e0008000a00 */
[----:B------:R-:W2:Y:S08]  /*0040*/  LDC R6, c[0x0][0x394] ;  /* 0x0000e500ff067b82 */ /* 0x000eb00000000800 */
[----:B------:R-:W3:Y:S01]  /*0050*/  LDC R14, c[0x0][0x390] ;  /* 0x0000e400ff0e7b82 */ /* 0x000ee20000000800 */
[----:B0-----:R-:W-:-:S05]  /*0060*/  IMAD.WIDE.U32 R2, R7, 0x4, R4 ;  /* 0x0000000407027825 */ /* 0x001fca00078e0004 */
[----:B-1----:R-:W4:Y:S01]  /*0070*/  LDG.E R0, desc[UR4][R2.64] ;  /* 0x0000000402007981 */ /* 0x002f22000c1e1900 */
[----:B--2---:R-:W-:Y:S01]  /*0080*/  IABS R11, R6 ;  /* 0x00000006000b7213 */ /* 0x004fe20000000000 */
[----:B---3--:R-:W-:-:S03]  /*0090*/  VIADD R14, R14, 0xffffffff ;  /* 0xffffffff0e0e7836 */ /* 0x008fc60000000000 */
[----:B------:R-:W0:Y:S08]  /*00a0*/  I2F.RP R10, R11 ;  /* 0x0000000b000a7306 */ /* 0x000e300000209400 */
[----:B0-----:R-:W0:Y:S02]  /*00b0*/  MUFU.RCP R10, R10 ;  /* 0x0000000a000a7308 */ /* 0x001e240000001000 */
[----:B0-----:R-:W-:-:S06]  /*00c0*/  VIADD R8, R10, 0xffffffe ;  /* 0x0ffffffe0a087836 */ /* 0x001fcc0000000000 */
[----:B------:R0:W1:Y:S02]  /*00d0*/  F2I.FTZ.U32.TRUNC.NTZ R9, R8 ;  /* 0x0000000800097305 */ /* 0x000064000021f000 */
[----:B0-----:R-:W-:Y:S02]  /*00e0*/  IMAD.MOV.U32 R8, RZ, RZ, RZ ;  /* 0x000000ffff087224 */ /* 0x001fe400078e00ff */
[----:B-1----:R-:W-:-:S04]  /*00f0*/  IMAD.MOV R12, RZ, RZ, -R9 ;  /* 0x000000ffff0c7224 */ /* 0x002fc800078e0a09 */
[----:B------:R-:W-:Y:S01]  /*0100*/  IMAD R13, R12, R11, RZ ;  /* 0x0000000b0c0d7224 */ /* 0x000fe200078e02ff */
[----:B------:R-:W-:-:S03]  /*0110*/  IABS R12, R7 ;  /* 0x00000007000c7213 */ /* 0x000fc60000000000 */
[----:B------:R-:W-:Y:S01]  /*0120*/  IMAD.HI.U32 R9, R9, R13, R8 ;  /* 0x0000000d09097227 */ /* 0x000fe200078e0008 */
[----:B------:R-:W-:-:S04]  /*0130*/  LOP3.LUT R8, R7, R6, RZ, 0x3c, !PT ;  /* 0x0000000607087212 */ /* 0x000fc800078e3cff */
[----:B------:R-:W-:Y:S01]  /*0140*/  ISETP.GE.AND P0, PT, R8, RZ, PT ;  /* 0x000000ff0800720c */ /* 0x000fe20003f06270 */
[----:B------:R-:W-:-:S04]  /*0150*/  IMAD.HI.U32 R9, R9, R12, RZ ;  /* 0x0000000c09097227 */ /* 0x000fc800078e00ff */
[----:B------:R-:W-:-:S04]  /*0160*/  IMAD.MOV R10, RZ, RZ, -R9 ;  /* 0x000000ffff0a7224 */ /* 0x000fc800078e0a09 */
[----:B------:R-:W-:-:S05]  /*0170*/  IMAD R10, R11, R10, R12 ;  /* 0x0000000a0b0a7224 */ /* 0x000fca00078e020c */
[----:B------:R-:W-:-:S13]  /*0180*/  ISETP.GT.U32.AND P2, PT, R11, R10, PT ;  /* 0x0000000a0b00720c */ /* 0x000fda0003f44070 */
[----:B------:R-:W-:Y:S01]  /*0190*/  @!P2 IADD3 R10, PT, PT, R10, -R11, RZ ;  /* 0x8000000b0a0aa210 */ /* 0x000fe20007ffe0ff */
[----:B------:R-:W-:-:S03]  /*01a0*/  @!P2 VIADD R9, R9, 0x1 ;  /* 0x000000010909a836 */ /* 0x000fc60000000000 */
[----:B------:R-:W-:Y:S02]  /*01b0*/  ISETP.GE.U32.AND P1, PT, R10, R11, PT ;  /* 0x0000000b0a00720c */ /* 0x000fe40003f26070 */
[----:B------:R-:W-:-:S11]  /*01c0*/  LOP3.LUT R10, RZ, R6, RZ, 0x33, !PT ;  /* 0x00000006ff0a7212 */ /* 0x000fd600078e33ff */
[----:B------:R-:W-:Y:S01]  /*01d0*/  @P1 VIADD R9, R9, 0x1 ;  /* 0x0000000109091836 */ /* 0x000fe20000000000 */
[----:B------:R-:W-:-:S03]  /*01e0*/  ISETP.NE.AND P1, PT, R6, RZ, PT ;  /* 0x000000ff0600720c */ /* 0x000fc60003f25270 */
[----:B------:R-:W-:-:S05]  /*01f0*/  @!P0 IMAD.MOV R9, RZ, RZ, -R9 ;  /* 0x000000ffff098224 */ /* 0x000fca00078e0a09 */
[----:B------:R-:W-:Y:S02]  /*0200*/  SEL R11, R10, R9, !P1 ;  /* 0x000000090a0b7207 */ /* 0x000fe40004800000 */
[----:B------:R-:W0:Y:S02]  /*0210*/  LDC.64 R8, c[0x0][0x388] ;  /* 0x0000e200ff087b82 */ /* 0x000e240000000a00 */
[----:B------:R-:W-:-:S05]  /*0220*/  IADD3 R12, PT, PT, -R11, RZ, RZ ;  /* 0x000000ff0b0c7210 */ /* 0x000fca0007ffe1ff */
[----:B------:R-:W-:-:S05]  /*0230*/  IMAD R12, R6, R12, R7 ;  /* 0x0000000c060c7224 */ /* 0x000fca00078e0207 */
[----:B------:R-:W-:-:S04]  /*0240*/  ISETP.NE.AND P0, PT, R12, RZ, PT ;  /* 0x000000ff0c00720c */ /* 0x000fc80003f05270 */
[----:B------:R-:W-:-:S04]  /*0250*/  ISETP.LT.OR P0, PT, R11, 0x1, !P0 ;  /* 0x000000010b00780c */ /* 0x000fc80004701670 */
[----:B------:R-:W-:Y:S01]  /*0260*/  ISETP.GE.OR P0, PT, R11, R14, P0 ;  /* 0x0000000e0b00720c */ /* 0x000fe20000706670 */
[----:B------:R-:W-:Y:S02]  /*0270*/  VIADD R11, R6, 0xffffffff ;  /* 0xffffffff060b7836 */ /* 0x000fe40000000000 */
[----:B0-----:R-:W-:-:S03]  /*0280*/  IMAD.WIDE.U32 R8, R7, 0x4, R8 ;  /* 0x0000000407087825 */ /* 0x001fc600078e0008 */
[----:B------:R-:W-:Y:S02]  /*0290*/  ISETP.GE.OR P0, PT, R12, R11, P0 ;  /* 0x0000000b0c00720c */ /* 0x000fe40000706670 */
[----:B----4-:R0:W-:Y:S11]  /*02a0*/  STG.E desc[UR4][R8.64], R0 ;  /* 0x0000000008007986 */ /* 0x0101f6000c101904 */
[----:B------:R-:W-:Y:S05]  /*02b0*/  @P0 EXIT ;  /* 0x000000000000094d */ /* 0x000fea0003800000 */
[----:B------:R-:W-:Y:S01]  /*02c0*/  IMAD.IADD R7, R10, 0x1, R7 ;  /* 0x000000010a077824 */ /* 0x000fe200078e0207 */
[----:B------:R-:W2:Y:S03]  /*02d0*/  LDG.E R2, desc[UR4][R2.64+0x4] ;  /* 0x0000040402027981 */ /* 0x000ea6000c1e1900 */
[----:B------:R-:W-:-:S05]  /*02e0*/  IMAD.WIDE R4, R7, 0x4, R4 ;  /* 0x0000000407047825 */ /* 0x000fca00078e0204 */
[----:B------:R-:W3:Y:S01]  /*02f0*/  LDG.E R12, desc[UR4][R4.64] ;  /* 0x00000004040c7981 */ /* 0x000ee2000c1e1900 */
[----:B------:R-:W-:-:S03]  /*0300*/  IMAD.WIDE R10, R6, 0x4, R4 ;  /* 0x00000004060a7825 */ /* 0x000fc600078e0204 */
[----:B------:R-:W3:Y:S04]  /*0310*/  LDG.E R13, desc[UR4][R4.64+0x4] ;  /* 0x00000404040d7981 */ /* 0x000ee8000c1e1900 */
[----:B------:R-:W3:Y:S01]  /*0320*/  LDG.E R14, desc[UR4][R4.64+0x8] ;  /* 0x00000804040e7981 */ /* 0x000ee2000c1e1900 */
[----:B------:R-:W-:-:S03]  /*0330*/  IMAD.WIDE R6, R6, 0x4, R10 ;  /* 0x0000000406067825 */ /* 0x000fc600078e020a */
[----:B------:R-:W2:Y:S04]  /*0340*/  LDG.E R11, desc[UR4][R10.64] ;  /* 0x000000040a0b7981 */ /* 0x000ea8000c1e1900 */
[----:B------:R-:W4:Y:S04]  /*0350*/  LDG.E R15, desc[UR4][R6.64] ;  /* 0x00000004060f7981 */ /* 0x000f28000c1e1900 */
[----:B------:R-:W4:Y:S04]  /*0360*/  LDG.E R16, desc[UR4][R6.64+0x4] ;  /* 0x0000040406107981 */ /* 0x000f28000c1e1900 */
[----:B------:R-:W5:Y:S01]  /*0370*/  LDG.E R17, desc[UR4][R6.64+0x8] ;  /* 0x0000080406117981 */ /* 0x000f62000c1e1900 */
[----:B---3--:R-:W-:-:S04]  /*0380*/  IADD3 R12, PT, PT, R14, R13, R12 ;  /* 0x0000000d0e0c7210 */ /* 0x008fc80007ffe00c */
[----:B--2---:R-:W-:-:S04]  /*0390*/  IADD3 R12, PT, PT, R2, R12, R11 ;  /* 0x0000000c020c7210 */ /* 0x004fc80007ffe00b */
[----:B----4-:R-:W-:-:S04]  /*03a0*/  IADD3 R12, PT, PT, R16, R12, R15 ;  /* 0x0000000c100c7210 */ /* 0x010fc80007ffe00f */
[----:B-----5:R-:W-:-:S04]  /*03b0*/  IADD3 R12, PT, PT, R12, R17, RZ ;  /* 0x000000110c0c7210 */ /* 0x020fc80007ffe0ff */
[----:B------:R-:W-:-:S04]  /*03c0*/  ISETP.NE.AND P0, PT, R12, 0x3, PT ;  /* 0x000000030c00780c */ /* 0x000fc80003f05270 */
[----:B------:R-:W-:-:S13]  /*03d0*/  ISETP.NE.OR P0, PT, R0, RZ, P0 ;  /* 0x000000ff0000720c */ /* 0x000fda0000705670 */
[----:B------:R-:W-:-:S05]  /*03e0*/  @!P0 IMAD.MOV.U32 R3, RZ, RZ, 0x1 ;  /* 0x00000001ff038424 */ /* 0x000fca00078e00ff */
[----:B------:R1:W-:Y:S01]  /*03f0*/  @!P0 STG.E desc[UR4][R8.64], R3 ;  /* 0x0000000308008986 */ /* 0x0003e2000c101904 */
[----:B------:R-:W-:Y:S05]  /*0400*/  @!P0 EXIT ;  /* 0x000000000000894d */ /* 0x000fea0003800000 */
[----:B------:R-:W-:-:S04]  /*0410*/  ISETP.NE.AND P0, PT, R0, 0x1, PT ;  /* 0x000000010000780c */ /* 0x000fc80003f05270 */
[----:B------:R-:W-:-:S13]  /*0420*/  ISETP.GT.OR P1, PT, R12, 0x1, P0 ;  /* 0x000000010c00780c */ /* 0x000fda0000724670 */
[----:B------:R2:W-:Y:S01]  /*0430*/  @!P1 STG.E desc[UR4][R8.64], RZ ;  /* 0x000000ff08009986 */ /* 0x0005e2000c101904 */
[----:B------:R-:W-:Y:S05]  /*0440*/  @!P1 EXIT ;  /* 0x000000000000994d */ /* 0x000fea0003800000 */
[----:B------:R-:W-:-:S13]  /*0450*/  ISETP.LT.OR P0, PT, R12, 0x4, P0 ;  /* 0x000000040c00780c */ /* 0x000fda0000701670 */
[----:B------:R-:W-:Y:S05]  /*0460*/  @P0 EXIT ;  /* 0x000000000000094d */ /* 0x000fea0003800000 */
[----:B------:R-:W-:Y:S01]  /*0470*/  STG.E desc[UR4][R8.64], RZ ;  /* 0x000000ff08007986 */ /* 0x000fe2000c101904 */
[----:B------:R-:W-:Y:S05]  /*0480*/  EXIT ;  /* 0x000000000000794d */ /* 0x000fea0003800000 */
.L_x_1:
        /* <DEDUP_REMOVED lines=15> */
.L_x_3:


//--------------------- .nv.shared.reserved.0     --------------------------
	.section	.nv.shared.reserved.0,"aw",@nobits
	.weak		__nv_reservedSMEM_offset_0_alias
	.size		__nv_reservedSMEM_offset_0_alias, 0, 64
	.other		__nv_reservedSMEM_offset_0_alias,@"STO_CUDA_RESERVED_SHARED STV_DEFAULT"
__nv_reservedSMEM_offset_0_alias:
	.zero		0
	.zero		64


//--------------------- .nv.constant0._Z6updatePiS_ --------------------------
	.section	.nv.constant0._Z6updatePiS_,"a",@progbits
	.sectionflags	@""
	.align	4
.nv.constant0._Z6updatePiS_:
	.zero		912


//--------------------- .nv.constant0._Z9propagatePiS_ii --------------------------
	.section	.nv.constant0._Z9propagatePiS_ii,"a",@progbits
	.sectionflags	@""
	.align	4
.nv.constant0._Z9propagatePiS_ii:
	.zero		920


//--------------------- SYMBOLS --------------------------

	.type		.nv.reservedSmem.offset0,@object
	.size		.nv.reservedSmem.offset0,0x4
